	.headerflags	@"EF_CUDA_TEXMODE_UNIFIED EF_CUDA_64BIT_ADDRESS EF_CUDA_ACCELERATORS EF_CUDA_SM90 EF_CUDA_VIRTUAL_SM(EF_CUDA_SM90)"
	.elftype	@"ET_EXEC"


//--------------------- .nv.info                  --------------------------
	.section	.nv.info,"",@"SHT_CUDA_INFO"
	.align	4


	//----- nvinfo : EIATTR_REGCOUNT
	.align		4
        /*0000*/ 	.byte	0x04, 0x2f
        /*0002*/ 	.short	(.L_3 - .L_2)
	.align		4
.L_2:
        /*0004*/ 	.word	index@(triton_poi_fused__native_batch_norm_legit_no_training_add_relu_17)
        /*0008*/ 	.word	0x00000026


	//----- nvinfo : EIATTR_MIN_STACK_SIZE
	.align		4
.L_3:
        /*000c*/ 	.byte	0x04, 0x12
        /*000e*/ 	.short	(.L_5 - .L_4)
	.align		4
.L_4:
        /*0010*/ 	.word	index@(triton_poi_fused__native_batch_norm_legit_no_training_add_relu_17)
        /*0014*/ 	.word	0x00000000


	//----- nvinfo : EIATTR_FRAME_SIZE
	.align		4
.L_5:
        /*0018*/ 	.byte	0x04, 0x11
        /*001a*/ 	.short	(.L_7 - .L_6)
	.align		4
.L_6:
        /*001c*/ 	.word	index@(triton_poi_fused__native_batch_norm_legit_no_training_add_relu_17)
        /*0020*/ 	.word	0x00000000


	//----- nvinfo : EIATTR_MIN_STACK_SIZE
	.align		4
.L_7:
        /*0024*/ 	.byte	0x04, 0x12
        /*0026*/ 	.short	(.L_9 - .L_8)
	.align		4
.L_8:
        /*0028*/ 	.word	index@(triton_poi_fused__native_batch_norm_legit_no_training_add_relu_17)
        /*002c*/ 	.word	0x00000000
.L_9:


//--------------------- .nv.info.triton_poi_fused__native_batch_norm_legit_no_training_add_relu_17 --------------------------
	.section	.nv.info.triton_poi_fused__native_batch_norm_legit_no_training_add_relu_17,"",@"SHT_CUDA_INFO"
	.sectionflags	@""
	.align	4


	//----- nvinfo : EIATTR_CUDA_API_VERSION
	.align		4
        /*0000*/ 	.byte	0x04, 0x37
        /*0002*/ 	.short	(.L_11 - .L_10)
.L_10:
        /*0004*/ 	.word	0x0000007c


	//----- nvinfo : EIATTR_KPARAM_INFO
	.align		4
.L_11:
        /*0008*/ 	.byte	0x04, 0x17
        /*000a*/ 	.short	(.L_13 - .L_12)
.L_12:
        /*000c*/ 	.word	0x00000000
        /*0010*/ 	.short	0x0008
        /*0012*/ 	.short	0x003c
        /*0014*/ 	.byte	0x00, 0xf0, 0x11, 0x00


	//----- nvinfo : EIATTR_KPARAM_INFO
	.align		4
.L_13:
        /*0018*/ 	.byte	0x04, 0x17
        /*001a*/ 	.short	(.L_15 - .L_14)
.L_14:
        /*001c*/ 	.word	0x00000000
        /*0020*/ 	.short	0x0007
        /*0022*/ 	.short	0x0038
        /*0024*/ 	.byte	0x00, 0xf0, 0x11, 0x00


	//----- nvinfo : EIATTR_KPARAM_INFO
	.align		4
.L_15:
        /*0028*/ 	.byte	0x04, 0x17
        /*002a*/ 	.short	(.L_17 - .L_16)
.L_16:
        /*002c*/ 	.word	0x00000000
        /*0030*/ 	.short	0x0006
        /*0032*/ 	.short	0x0030
        /*0034*/ 	.byte	0x00, 0xf4, 0x21, 0x00


	//----- nvinfo : EIATTR_KPARAM_INFO
	.align		4
.L_17:
        /*0038*/ 	.byte	0x04, 0x17
        /*003a*/ 	.short	(.L_19 - .L_18)
.L_18:
        /*003c*/ 	.word	0x00000000
        /*0040*/ 	.short	0x0005
        /*0042*/ 	.short	0x0028
        /*0044*/ 	.byte	0x00, 0xf4, 0x21, 0x00


	//----- nvinfo : EIATTR_KPARAM_INFO
	.align		4
.L_19:
        /*0048*/ 	.byte	0x04, 0x17
        /*004a*/ 	.short	(.L_21 - .L_20)
.L_20:
        /*004c*/ 	.word	0x00000000
        /*0050*/ 	.short	0x0004
        /*0052*/ 	.short	0x0020
        /*0054*/ 	.byte	0x00, 0xf4, 0x21, 0x00


	//----- nvinfo : EIATTR_KPARAM_INFO
	.align		4
.L_21:
        /*0058*/ 	.byte	0x04, 0x17
        /*005a*/ 	.short	(.L_23 - .L_22)
.L_22:
        /*005c*/ 	.word	0x00000000
        /*0060*/ 	.short	0x0003
        /*0062*/ 	.short	0x0018
        /*0064*/ 	.byte	0x00, 0xf4, 0x21, 0x00


	//----- nvinfo : EIATTR_KPARAM_INFO
	.align		4
.L_23:
        /*0068*/ 	.byte	0x04, 0x17
        /*006a*/ 	.short	(.L_25 - .L_24)
.L_24:
        /*006c*/ 	.word	0x00000000
        /*0070*/ 	.short	0x0002
        /*0072*/ 	.short	0x0010
        /*0074*/ 	.byte	0x00, 0xf4, 0x21, 0x00


	//----- nvinfo : EIATTR_KPARAM_INFO
	.align		4
.L_25:
        /*0078*/ 	.byte	0x04, 0x17
        /*007a*/ 	.short	(.L_27 - .L_26)
.L_26:
        /*007c*/ 	.word	0x00000000
        /*0080*/ 	.short	0x0001
        /*0082*/ 	.short	0x0008
        /*0084*/ 	.byte	0x00, 0xf4, 0x21, 0x00


	//----- nvinfo : EIATTR_KPARAM_INFO
	.align		4
.L_27:
        /*0088*/ 	.byte	0x04, 0x17
        /*008a*/ 	.short	(.L_29 - .L_28)
.L_28:
        /*008c*/ 	.word	0x00000000
        /*0090*/ 	.short	0x0000
        /*0092*/ 	.short	0x0000
        /*0094*/ 	.byte	0x00, 0xf4, 0x21, 0x00


	//----- nvinfo : EIATTR_SPARSE_MMA_MASK
	.align		4
.L_29:
        /*0098*/ 	.byte	0x03, 0x50
        /*009a*/ 	.short	0x0000


	//----- nvinfo : EIATTR_MAXREG_COUNT
	.align		4
        /*009c*/ 	.byte	0x03, 0x1b
        /*009e*/ 	.short	0x00ff


	//----- nvinfo : EIATTR_EXIT_INSTR_OFFSETS
	.align		4
        /*00a0*/ 	.byte	0x04, 0x1c
        /*00a2*/ 	.short	(.L_31 - .L_30)


	//   ....[0]....
.L_30:
        /*00a4*/ 	.word	0x00000ca0


	//   ....[1]....
        /*00a8*/ 	.word	0x00000cf0


	//----- nvinfo : EIATTR_REQNTID
	.align		4
.L_31:
        /*00ac*/ 	.byte	0x04, 0x10
        /*00ae*/ 	.short	(.L_33 - .L_32)
.L_32:
        /*00b0*/ 	.word	0x00000080
        /*00b4*/ 	.word	0x00000001
        /*00b8*/ 	.word	0x00000001


	//----- nvinfo : EIATTR_CBANK_PARAM_SIZE
	.align		4
.L_33:
        /*00bc*/ 	.byte	0x03, 0x19
        /*00be*/ 	.short	0x0040


	//----- nvinfo : EIATTR_PARAM_CBANK
	.align		4
        /*00c0*/ 	.byte	0x04, 0x0a
        /*00c2*/ 	.short	(.L_35 - .L_34)
	.align		4
.L_34:
        /*00c4*/ 	.word	index@(.nv.constant0.triton_poi_fused__native_batch_norm_legit_no_training_add_relu_17)
        /*00c8*/ 	.short	0x0210
        /*00ca*/ 	.short	0x0040


	//----- nvinfo : EIATTR_SW_WAR
	.align		4
.L_35:
        /*00cc*/ 	.byte	0x04, 0x36
        /*00ce*/ 	.short	(.L_37 - .L_36)
.L_36:
        /*00d0*/ 	.word	0x00000008
.L_37:


//--------------------- .nv.callgraph             --------------------------
	.section	.nv.callgraph,"",@"SHT_CUDA_CALLGRAPH"
	.align	4
	.sectionentsize	8
	.align		4
        /*0000*/ 	.word	0x00000000
	.align		4
        /*0004*/ 	.word	0xffffffff
	.align		4
        /*0008*/ 	.word	0x00000000
	.align		4
        /*000c*/ 	.word	0xfffffffe
	.align		4
        /*0010*/ 	.word	0x00000000
	.align		4
        /*0014*/ 	.word	0xfffffffd
	.align		4
        /*0018*/ 	.word	0x00000000
	.align		4
        /*001c*/ 	.word	0xfffffffc


//--------------------- .nv.constant4             --------------------------
	.section	.nv.constant4,"a",@progbits
	.align	8
	.align		8
.nv.constant4:
        /*0000*/ 	.dword	_$_str
	.align		8
        /*0008*/ 	.dword	_$_str_$_2


//--------------------- .text.triton_poi_fused__native_batch_norm_legit_no_training_add_relu_17 --------------------------
	.section	.text.triton_poi_fused__native_batch_norm_legit_no_training_add_relu_17,"ax",@progbits
	.sectionflags	@"SHF_BARRIERS=1"
	.align	128
        .global         triton_poi_fused__native_batch_norm_legit_no_training_add_relu_17
        .type           triton_poi_fused__native_batch_norm_legit_no_training_add_relu_17,@function
        .size           triton_poi_fused__native_batch_norm_legit_no_training_add_relu_17,(.L_x_1 - triton_poi_fused__native_batch_norm_legit_no_training_add_relu_17)
        .other          triton_poi_fused__native_batch_norm_legit_no_training_add_relu_17,@"STO_CUDA_ENTRY STV_DEFAULT"
triton_poi_fused__native_batch_norm_legit_no_training_add_relu_17:
.text.triton_poi_fused__native_batch_norm_legit_no_training_add_relu_17:
[----:B------:R-:W0:Y:S01]  /*0000*/  LDC R1, c[0x0][0x28] ;  /* 0x00000a00ff017b82 */ /* 0x000e220000000800 */
[----:B------:R-:W1:Y:S07]  /*0010*/  S2R R0, SR_CTAID.X ;  /* 0x0000000000007919 */ /* 0x000e6e0000002500 */
[----:B------:R-:W2:Y:S01]  /*0020*/  LDC.64 R14, c[0x0][0x210] ;  /* 0x00008400ff0e7b82 */ /* 0x000ea20000000a00 */
[----:B------:R-:W-:Y:S02]  /*0030*/  CS2R R28, SRZ ;  /* 0x00000000001c7805 */ /* 0x000fe4000001ff00 */
[----:B------:R-:W-:Y:S01]  /*0040*/  CS2R R30, SRZ ;  /* 0x00000000001e7805 */ /* 0x000fe2000001ff00 */
[----:B------:R-:W3:Y:S01]  /*0050*/  S2R R4, SR_TID.X ;  /* 0x0000000000047919 */ /* 0x000ee20000002100 */
[----:B------:R-:W-:Y:S01]  /*0060*/  ULDC.64 UR6, c[0x0][0x208] ;  /* 0x0000820000067ab9 */ /* 0x000fe20000000a00 */
[----:B------:R-:W4:Y:S02]  /*0070*/  S2R R2, SR_CTAID.Y ;  /* 0x0000000000027919 */ /* 0x000f240000002600 */
[----:B------:R-:W5:Y:S08]  /*0080*/  LDC.64 R12, c[0x0][0x218] ;  /* 0x00008600ff0c7b82 */ /* 0x000f700000000a00 */
[----:B------:R-:W5:Y:S01]  /*0090*/  LDC.64 R18, c[0x0][0x220] ;  /* 0x00008800ff127b82 */ /* 0x000f620000000a00 */
[----:B-1----:R-:W-:-:S02]  /*00a0*/  IMAD.SHL.U32 R0, R0, 0x20, RZ ;  /* 0x0000002000007824 */ /* 0x002fc400078e00ff */
[----:B---3--:R-:W-:Y:S01]  /*00b0*/  IMAD.SHL.U32 R3, R4, 0x4, RZ ;  /* 0x0000000404037824 */ /* 0x008fe200078e00ff */
[----:B------:R-:W-:Y:S01]  /*00c0*/  SHF.R.U32.HI R33, RZ, 0x3, R4 ;  /* 0x00000003ff217819 */ /* 0x000fe20000011604 */
[----:B----4-:R-:W-:-:S03]  /*00d0*/  IMAD.SHL.U32 R2, R2, 0x20, RZ ;  /* 0x0000002002027824 */ /* 0x010fc600078e00ff */
[----:B------:R-:W-:Y:S02]  /*00e0*/  LOP3.LUT R16, R0, 0x1c, R3, 0xf8, !PT ;  /* 0x0000001c00107812 */ /* 0x000fe400078ef803 */
[----:B------:R-:W-:Y:S02]  /*00f0*/  SGXT.U32 R33, R33, 0x4 ;  /* 0x000000042121781a */ /* 0x000fe40000000000 */
[----:B------:R-:W-:Y:S02]  /*0100*/  ISETP.GE.AND P2, PT, R16, 0x200, PT ;  /* 0x000002001000780c */ /* 0x000fe40003f46270 */
[----:B------:R-:W-:Y:S02]  /*0110*/  LOP3.LUT R25, R2, R33, RZ, 0xfc, !PT ;  /* 0x0000002102197212 */ /* 0x000fe400078efcff */
[----:B------:R-:W-:Y:S02]  /*0120*/  LOP3.LUT R9, R2, 0x10, R33, 0xfe, !PT ;  /* 0x0000001002097812 */ /* 0x000fe400078efe21 */
[C---:B------:R-:W-:Y:S01]  /*0130*/  ISETP.LT.AND P1, PT, R25.reuse, 0x100, !P2 ;  /* 0x000001001900780c */ /* 0x040fe20005721270 */
[----:B------:R-:W-:-:S02]  /*0140*/  IMAD R25, R25, 0x200, R16 ;  /* 0x0000020019197824 */ /* 0x000fc400078e0210 */
[----:B------:R-:W-:Y:S02]  /*0150*/  IMAD R24, R9, 0x200, R16 ;  /* 0x0000020009187824 */ /* 0x000fe400078e0210 */
[----:B--2---:R-:W-:-:S04]  /*0160*/  IMAD.WIDE R22, R25, 0x4, R14 ;  /* 0x0000000419167825 */ /* 0x004fc800078e020e */
[----:B-----5:R-:W-:Y:S01]  /*0170*/  IMAD.WIDE R20, R16, 0x4, R12 ;  /* 0x0000000410147825 */ /* 0x020fe200078e020c */
[----:B------:R-:W-:-:S03]  /*0180*/  CS2R R12, SRZ ;  /* 0x00000000000c7805 */ /* 0x000fc6000001ff00 */
[----:B------:R1:W2:Y:S01]  /*0190*/  @P1 LDG.E.EL.128 R28, desc[UR6][R22.64] ;  /* 0x00000006161c1981 */ /* 0x0002a2000c2e1d00 */
[----:B0-----:R-:W-:Y:S01]  /*01a0*/  IMAD.WIDE R18, R16, 0x4, R18 ;  /* 0x0000000410127825 */ /* 0x001fe200078e0212 */
[----:B------:R-:W-:Y:S02]  /*01b0*/  ISETP.LT.AND P0, PT, R9, 0x100, !P2 ;  /* 0x000001000900780c */ /* 0x000fe40005701270 */
[----:B------:R-:W-:Y:S02]  /*01c0*/  CS2R R4, SRZ ;  /* 0x0000000000047805 */ /* 0x000fe4000001ff00 */
[----:B------:R-:W-:Y:S02]  /*01d0*/  CS2R R6, SRZ ;  /* 0x0000000000067805 */ /* 0x000fe4000001ff00 */
[----:B------:R-:W-:Y:S02]  /*01e0*/  CS2R R8, SRZ ;  /* 0x0000000000087805 */ /* 0x000fe4000001ff00 */
[----:B------:R-:W-:Y:S01]  /*01f0*/  CS2R R10, SRZ ;  /* 0x00000000000a7805 */ /* 0x000fe2000001ff00 */
[----:B-1----:R-:W-:Y:S01]  /*0200*/  IMAD.WIDE R22, R24, 0x4, R14 ;  /* 0x0000000418167825 */ /* 0x002fe200078e020e */
[----:B------:R-:W-:-:S04]  /*0210*/  CS2R R14, SRZ ;  /* 0x00000000000e7805 */ /* 0x000fc8000001ff00 */
[----:B------:R-:W3:Y:S04]  /*0220*/  @!P2 LDG.E.EL.128 R8, desc[UR6][R20.64] ;  /* 0x000000061408a981 */ /* 0x000ee8000c2e1d00 */
[----:B------:R0:W3:Y:S04]  /*0230*/  @P0 LDG.E.EL.128 R4, desc[UR6][R22.64] ;  /* 0x0000000616040981 */ /* 0x0000e8000c2e1d00 */
[----:B------:R-:W4:Y:S02]  /*0240*/  @!P2 LDG.E.EL.128 R12, desc[UR6][R18.64] ;  /* 0x00000006120ca981 */ /* 0x000f24000c2e1d00 */
[----:B----4-:R-:W-:Y:S01]  /*0250*/  FADD R26, R13, 9.9999997473787516356e-06 ;  /* 0x3727c5ac0d1a7421 */ /* 0x010fe20000000000 */
[----:B------:R-:W-:-:S03]  /*0260*/  FADD R12, R12, 9.9999997473787516356e-06 ;  /* 0x3727c5ac0c0c7421 */ /* 0x000fc60000000000 */
[----:B0-----:R0:W1:Y:S08]  /*0270*/  MUFU.SQRT R23, R26 ;  /* 0x0000001a00177308 */ /* 0x0010700000002000 */
[----:B------:R-:W4:Y:S01]  /*0280*/  MUFU.SQRT R17, R12 ;  /* 0x0000000c00117308 */ /* 0x000f220000002000 */
[----:B------:R-:W-:Y:S01]  /*0290*/  FADD R15, R15, 9.9999997473787516356e-06 ;  /* 0x3727c5ac0f0f7421 */ /* 0x000fe20000000000 */
[----:B------:R-:W-:Y:S01]  /*02a0*/  FADD R14, R14, 9.9999997473787516356e-06 ;  /* 0x3727c5ac0e0e7421 */ /* 0x000fe20000000000 */
[----:B------:R-:W-:Y:S01]  /*02b0*/  IMAD.MOV.U32 R13, RZ, RZ, 0x3e800000 ;  /* 0x3e800000ff0d7424 */ /* 0x000fe200078e00ff */
[----:B0-----:R-:W0:Y:S01]  /*02c0*/  LDC.64 R26, c[0x0][0x230] ;  /* 0x00008c00ff1a7b82 */ /* 0x001e220000000a00 */
[----:B-1----:R-:W-:-:S03]  /*02d0*/  FSETP.GT.AND P3, PT, R23, 8.50705917302346158658e+37, PT ;  /* 0x7e8000001700780b */ /* 0x002fc60003f64000 */
[----:B------:R-:W1:Y:S01]  /*02e0*/  MUFU.SQRT R18, R15 ;  /* 0x0000000f00127308 */ /* 0x000e620000002000 */
[----:B------:R-:W-:Y:S02]  /*02f0*/  FSETP.GEU.AND P4, PT, R23, 1.175494350822287508e-38, PT ;  /* 0x008000001700780b */ /* 0x000fe40003f8e000 */
[----:B----4-:R-:W-:-:S05]  /*0300*/  FSETP.GT.AND P5, PT, R17, 8.50705917302346158658e+37, PT ;  /* 0x7e8000001100780b */ /* 0x010fca0003fa4000 */
[----:B------:R4:W5:Y:S01]  /*0310*/  MUFU.SQRT R21, R14 ;  /* 0x0000000e00157308 */ /* 0x0009620000002000 */
[----:B------:R-:W-:Y:S02]  /*0320*/  FSETP.GEU.AND P6, PT, R17, 1.175494350822287508e-38, PT ;  /* 0x008000001100780b */ /* 0x000fe40003fce000 */
[----:B------:R-:W-:Y:S01]  /*0330*/  FSEL R19, R13, 1, P5 ;  /* 0x3f8000000d137808 */ /* 0x000fe20002800000 */
[----:B------:R-:W-:Y:S01]  /*0340*/  @P3 FMUL R23, R23, 0.25 ;  /* 0x3e80000017173820 */ /* 0x000fe20000400000 */
[----:B----4-:R-:W-:Y:S02]  /*0350*/  FSEL R14, R13, 1, P3 ;  /* 0x3f8000000d0e7808 */ /* 0x010fe40001800000 */
[----:B-1----:R-:W-:Y:S01]  /*0360*/  FSETP.GT.AND P3, PT, R18, 8.50705917302346158658e+37, PT ;  /* 0x7e8000001200780b */ /* 0x002fe20003f64000 */
[----:B------:R-:W-:Y:S01]  /*0370*/  @P5 FMUL R17, R17, 0.25 ;  /* 0x3e80000011115820 */ /* 0x000fe20000400000 */
[----:B------:R-:W-:Y:S01]  /*0380*/  @!P4 FMUL R23, R23, 16777216 ;  /* 0x4b8000001717c820 */ /* 0x000fe20000400000 */
[----:B-----5:R-:W-:Y:S01]  /*0390*/  FSETP.GT.AND P5, PT, R21, 8.50705917302346158658e+37, PT ;  /* 0x7e8000001500780b */ /* 0x020fe20003fa4000 */
[----:B------:R-:W-:-:S03]  /*03a0*/  @!P4 FMUL R14, R14, 16777216 ;  /* 0x4b8000000e0ec820 */ /* 0x000fc60000400000 */
[----:B------:R-:W-:Y:S01]  /*03b0*/  @!P6 FMUL R17, R17, 16777216 ;  /* 0x4b8000001111e820 */ /* 0x000fe20000400000 */
[----:B------:R-:W-:Y:S01]  /*03c0*/  @!P6 FMUL R19, R19, 16777216 ;  /* 0x4b8000001313e820 */ /* 0x000fe20000400000 */
[C---:B------:R-:W-:Y:S02]  /*03d0*/  FSETP.GEU.AND P4, PT, R18.reuse, 1.175494350822287508e-38, PT ;  /* 0x008000001200780b */ /* 0x040fe40003f8e000 */
[C---:B------:R-:W-:Y:S02]  /*03e0*/  FSETP.GEU.AND P6, PT, R21.reuse, 1.175494350822287508e-38, PT ;  /* 0x008000001500780b */ /* 0x040fe40003fce000 */
[----:B------:R-:W-:Y:S01]  /*03f0*/  @P3 FMUL R18, R18, 0.25 ;  /* 0x3e80000012123820 */ /* 0x000fe20000400000 */
[----:B------:R1:W-:Y:S02]  /*0400*/  MUFU.RCP R20, R17 ;  /* 0x0000001100147308 */ /* 0x0003e40000001000 */
[----:B------:R-:W-:Y:S01]  /*0410*/  @P5 FMUL R21, R21, 0.25 ;  /* 0x3e80000015155820 */ /* 0x000fe20000400000 */
[----:B---3--:R-:W-:-:S05]  /*0420*/  FADD R12, -R11, R7 ;  /* 0x000000070b0c7221 */ /* 0x008fca0000000100 */
[----:B------:R-:W-:Y:S02]  /*0430*/  @!P4 FMUL R18, R18, 16777216 ;  /* 0x4b8000001212c820 */ /* 0x000fe40000400000 */
[----:B------:R-:W-:Y:S01]  /*0440*/  @!P6 FMUL R21, R21, 16777216 ;  /* 0x4b8000001515e820 */ /* 0x000fe20000400000 */
[C---:B-1----:R-:W-:Y:S02]  /*0450*/  FADD R17, -R10.reuse, R6 ;  /* 0x000000060a117221 */ /* 0x042fe40000000100 */
[----:B------:R-:W1:Y:S01]  /*0460*/  LDC.64 R6, c[0x0][0x228] ;  /* 0x00008a00ff067b82 */ /* 0x000e620000000a00 */
[----:B--2---:R-:W-:Y:S01]  /*0470*/  FADD R31, -R11, R31 ;  /* 0x0000001f0b1f7221 */ /* 0x004fe20000000100 */
[----:B------:R-:W-:Y:S01]  /*0480*/  MUFU.RCP R18, R18 ;  /* 0x0000001200127308 */ /* 0x000fe20000001000 */
[----:B------:R-:W-:Y:S01]  /*0490*/  FADD R30, -R10, R30 ;  /* 0x0000001e0a1e7221 */ /* 0x000fe20000000100 */
[----:B------:R-:W-:-:S06]  /*04a0*/  FSEL R10, R13, 1, P5 ;  /* 0x3f8000000d0a7808 */ /* 0x000fcc0002800000 */
[----:B------:R-:W2:Y:S01]  /*04b0*/  MUFU.RCP R11, R21 ;  /* 0x00000015000b7308 */ /* 0x000ea20000001000 */
[----:B------:R-:W-:-:S07]  /*04c0*/  FSEL R13, R13, 1, P3 ;  /* 0x3f8000000d0d7808 */ /* 0x000fce0001800000 */
[----:B------:R-:W3:Y:S01]  /*04d0*/  MUFU.RCP R15, R23 ;  /* 0x00000017000f7308 */ /* 0x000ee20000001000 */
[----:B------:R-:W-:Y:S01]  /*04e0*/  @!P6 FMUL R10, R10, 16777216 ;  /* 0x4b8000000a0ae820 */ /* 0x000fe20000400000 */
[----:B------:R-:W-:Y:S01]  /*04f0*/  @!P4 FMUL R13, R13, 16777216 ;  /* 0x4b8000000d0dc820 */ /* 0x000fe20000400000 */
[C---:B------:R-:W-:Y:S01]  /*0500*/  FADD R22, -R9.reuse, R5 ;  /* 0x0000000509167221 */ /* 0x040fe20000000100 */
[----:B------:R-:W-:Y:S01]  /*0510*/  FADD R29, -R9, R29 ;  /* 0x0000001d091d7221 */ /* 0x000fe20000000100 */
[----:B--2---:R-:W-:Y:S01]  /*0520*/  FMUL R9, R11, R10 ;  /* 0x0000000a0b097220 */ /* 0x004fe20000400000 */
[----:B------:R-:W-:Y:S01]  /*0530*/  FMUL R10, R18, R13 ;  /* 0x0000000d120a7220 */ /* 0x000fe20000400000 */
[----:B------:R-:W-:Y:S02]  /*0540*/  FMUL R5, R20, R19 ;  /* 0x0000001314057220 */ /* 0x000fe40000400000 */
[----:B------:R-:W-:Y:S01]  /*0550*/  FMUL R11, R9, R30 ;  /* 0x0000001e090b7220 */ /* 0x000fe20000400000 */
[C---:B------:R-:W-:Y:S01]  /*0560*/  FMUL R30, R10.reuse, R31 ;  /* 0x0000001f0a1e7220 */ /* 0x040fe20000400000 */
[----:B---3--:R-:W-:Y:S01]  /*0570*/  FMUL R15, R15, R14 ;  /* 0x0000000e0f0f7220 */ /* 0x008fe20000400000 */
[----:B------:R-:W-:Y:S01]  /*0580*/  FMUL R9, R9, R17 ;  /* 0x0000001109097220 */ /* 0x000fe20000400000 */
[----:B------:R-:W-:Y:S01]  /*0590*/  FMUL R10, R10, R12 ;  /* 0x0000000c0a0a7220 */ /* 0x000fe20000400000 */
[----:B-1----:R-:W-:-:S04]  /*05a0*/  IMAD.WIDE R34, R16, 0x4, R6 ;  /* 0x0000000410227825 */ /* 0x002fc800078e0206 */
[C---:B------:R-:W-:Y:S01]  /*05b0*/  FMUL R20, R15.reuse, R29 ;  /* 0x0000001d0f147220 */ /* 0x040fe20000400000 */
[----:B------:R-:W-:Y:S01]  /*05c0*/  FMUL R22, R15, R22 ;  /* 0x000000160f167220 */ /* 0x000fe20000400000 */
[----:B------:R-:W-:Y:S01]  /*05d0*/  CS2R R12, SRZ ;  /* 0x00000000000c7805 */ /* 0x000fe2000001ff00 */
[----:B0-----:R-:W-:Y:S01]  /*05e0*/  IMAD.WIDE R26, R16, 0x4, R26 ;  /* 0x00000004101a7825 */ /* 0x001fe200078e021a */
[----:B------:R-:W-:Y:S02]  /*05f0*/  CS2R R14, SRZ ;  /* 0x00000000000e7805 */ /* 0x000fe4000001ff00 */
[----:B------:R-:W-:Y:S02]  /*0600*/  CS2R R16, SRZ ;  /* 0x0000000000107805 */ /* 0x000fe4000001ff00 */
[----:B------:R-:W-:Y:S01]  /*0610*/  CS2R R18, SRZ ;  /* 0x0000000000127805 */ /* 0x000fe2000001ff00 */
[----:B------:R-:W0:Y:S01]  /*0620*/  LDC.64 R6, c[0x0][0x238] ;  /* 0x00008e00ff067b82 */ /* 0x000e220000000a00 */
[----:B------:R0:W2:Y:S04]  /*0630*/  @!P2 LDG.E.EL.128 R12, desc[UR6][R34.64] ;  /* 0x00000006220ca981 */ /* 0x0000a8000c2e1d00 */
[----:B------:R1:W2:Y:S01]  /*0640*/  @!P2 LDG.E.EL.128 R16, desc[UR6][R26.64] ;  /* 0x000000061a10a981 */ /* 0x0002a2000c2e1d00 */
[----:B0-----:R-:W-:Y:S01]  /*0650*/  IMAD.WIDE R34, R25, 0x4, R6 ;  /* 0x0000000419227825 */ /* 0x001fe200078e0206 */
[----:B-1----:R-:W-:-:S03]  /*0660*/  CS2R R26, SRZ ;  /* 0x00000000001a7805 */ /* 0x002fc6000001ff00 */
[----:B------:R-:W-:Y:S01]  /*0670*/  IMAD.WIDE R6, R24, 0x4, R6 ;  /* 0x0000000418067825 */ /* 0x000fe200078e0206 */
[----:B------:R-:W-:-:S06]  /*0680*/  CS2R R24, SRZ ;  /* 0x0000000000187805 */ /* 0x000fcc000001ff00 */
[----:B------:R0:W3:Y:S01]  /*0690*/  @P0 LDG.E.EL.128 R24, desc[UR6][R6.64] ;  /* 0x0000000606180981 */ /* 0x0000e2000c2e1d00 */
[-CC-:B--2---:R-:W-:Y:S01]  /*06a0*/  FFMA R9, R9, R14.reuse, R18.reuse ;  /* 0x0000000e09097223 */ /* 0x184fe20000000012 */
[----:B------:R-:W-:Y:S01]  /*06b0*/  FFMA R11, R11, R14, R18 ;  /* 0x0000000e0b0b7223 */ /* 0x000fe20000000012 */
[-CC-:B------:R-:W-:Y:S01]  /*06c0*/  FFMA R14, R22, R13.reuse, R17.reuse ;  /* 0x0000000d160e7223 */ /* 0x180fe20000000011 */
[----:B------:R-:W-:Y:S01]  /*06d0*/  FFMA R18, R20, R13, R17 ;  /* 0x0000000d14127223 */ /* 0x000fe20000000011 */
[----:B------:R-:W-:Y:S02]  /*06e0*/  CS2R R20, SRZ ;  /* 0x0000000000147805 */ /* 0x000fe4000001ff00 */
[----:B------:R-:W-:-:S06]  /*06f0*/  CS2R R22, SRZ ;  /* 0x0000000000167805 */ /* 0x000fcc000001ff00 */
[----:B------:R-:W2:Y:S01]  /*0700*/  @P1 LDG.E.EL.128 R20, desc[UR6][R34.64] ;  /* 0x0000000622141981 */ /* 0x000ea2000c2e1d00 */
[----:B------:R-:W1:Y:S01]  /*0710*/  S2R R13, SR_TID.X ;  /* 0x00000000000d7919 */ /* 0x000e620000002100 */
[----:B------:R-:W4:Y:S01]  /*0720*/  S2UR UR5, SR_CgaCtaId ;  /* 0x00000000000579c3 */ /* 0x000f220000008800 */
[----:B------:R-:W-:Y:S01]  /*0730*/  FADD R28, -R8, R28 ;  /* 0x0000001c081c7221 */ /* 0x000fe20000000100 */
[-CC-:B------:R-:W-:Y:S01]  /*0740*/  FFMA R10, R10, R15.reuse, R19.reuse ;  /* 0x0000000f0a0a7223 */ /* 0x180fe20000000013 */
[----:B------:R-:W-:Y:S01]  /*0750*/  FFMA R30, R30, R15, R19 ;  /* 0x0000000f1e1e7223 */ /* 0x000fe20000000013 */
[----:B------:R-:W-:Y:S01]  /*0760*/  FADD R4, -R8, R4 ;  /* 0x0000000408047221 */ /* 0x000fe20000000100 */
[----:B------:R-:W-:-:S03]  /*0770*/  FMUL R15, R5, R28 ;  /* 0x0000001c050f7220 */ /* 0x000fc60000400000 */
[----:B------:R-:W-:Y:S01]  /*0780*/  FMUL R5, R5, R4 ;  /* 0x0000000405057220 */ /* 0x000fe20000400000 */
[-CC-:B------:R-:W-:Y:S01]  /*0790*/  FFMA R15, R15, R12.reuse, R16.reuse ;  /* 0x0000000c0f0f7223 */ /* 0x180fe20000000010 */
[----:B------:R-:W-:Y:S02]  /*07a0*/  UMOV UR4, 0x400 ;  /* 0x0000040000047882 */ /* 0x000fe40000000000 */
[----:B------:R-:W-:Y:S01]  /*07b0*/  FFMA R5, R5, R12, R16 ;  /* 0x0000000c05057223 */ /* 0x000fe20000000010 */
[----:B-1----:R-:W-:-:S05]  /*07c0*/  IMAD.SHL.U32 R8, R13, 0x80, RZ ;  /* 0x000000800d087824 */ /* 0x002fca00078e00ff */
[----:B------:R-:W-:-:S04]  /*07d0*/  LOP3.LUT R4, R8, 0x380, RZ, 0xc0, !PT ;  /* 0x0000038008047812 */ /* 0x000fc800078ec0ff */
[----:B------:R-:W-:Y:S02]  /*07e0*/  SHF.R.U32.HI R8, RZ, 0x3, R4 ;  /* 0x00000003ff087819 */ /* 0x000fe40000011604 */
[C---:B0-----:R-:W-:Y:S01]  /*07f0*/  LOP3.LUT R6, R4.reuse, 0x20, RZ, 0xfc, !PT ;  /* 0x0000002004067812 */ /* 0x041fe200078efcff */
[----:B----4-:R-:W-:Y:S01]  /*0800*/  UPRMT UR4, UR5, 0x654, UR4 ;  /* 0x0000065405047896 */ /* 0x010fe20008000004 */
[----:B------:R-:W-:Y:S02]  /*0810*/  LOP3.LUT R8, R8, R4, R33, 0xfe, !PT ;  /* 0x0000000408087212 */ /* 0x000fe400078efe21 */
[----:B------:R-:W-:-:S03]  /*0820*/  LOP3.LUT R28, R4, 0x40, RZ, 0xfc, !PT ;  /* 0x00000040041c7812 */ /* 0x000fc600078efcff */
[----:B------:R-:W-:Y:S02]  /*0830*/  LEA R8, R8, UR4, 0x2 ;  /* 0x0000000408087c11 */ /* 0x000fe4000f8e10ff */
[----:B------:R-:W-:Y:S02]  /*0840*/  SHF.R.U32.HI R13, RZ, 0x1, R13 ;  /* 0x00000001ff0d7819 */ /* 0x000fe4000001160d */
[C---:B--2---:R-:W-:Y:S01]  /*0850*/  FSETP.GEU.AND P3, PT, R15.reuse, -R20, PT ;  /* 0x800000140f00720b */ /* 0x044fe20003f6e000 */
[----:B------:R-:W-:Y:S01]  /*0860*/  FADD R20, R15, R20 ;  /* 0x000000140f147221 */ /* 0x000fe20000000000 */
[C---:B------:R-:W-:Y:S02]  /*0870*/  LOP3.LUT R15, R4.reuse, R33, RZ, 0xfc, !PT ;  /* 0x00000021040f7212 */ /* 0x040fe400078efcff */
[----:B------:R-:W-:Y:S02]  /*0880*/  LOP3.LUT R4, R4, 0x60, RZ, 0xfc, !PT ;  /* 0x0000006004047812 */ /* 0x000fe400078efcff */
[C---:B------:R-:W-:Y:S01]  /*0890*/  FSETP.GEU.AND P2, PT, R18.reuse, -R21, PT ;  /* 0x800000151200720b */ /* 0x040fe20003f4e000 */
[----:B------:R-:W-:Y:S01]  /*08a0*/  FADD R18, R18, R21 ;  /* 0x0000001512127221 */ /* 0x000fe20000000000 */
[----:B------:R-:W-:-:S02]  /*08b0*/  LEA.HI R7, R6, R15, RZ, 0x1d ;  /* 0x0000000f06077211 */ /* 0x000fc400078fe8ff */
[C---:B------:R-:W-:Y:S01]  /*08c0*/  FSETP.GEU.AND P1, PT, R11.reuse, -R22, PT ;  /* 0x800000160b00720b */ /* 0x040fe20003f2e000 */
[----:B------:R-:W-:Y:S01]  /*08d0*/  FADD R22, R11, R22 ;  /* 0x000000160b167221 */ /* 0x000fe20000000000 */
[C---:B------:R-:W-:Y:S01]  /*08e0*/  FSETP.GEU.AND P0, PT, R30.reuse, -R23, PT ;  /* 0x800000171e00720b */ /* 0x040fe20003f0e000 */
[----:B------:R-:W-:Y:S01]  /*08f0*/  FADD R23, R30, R23 ;  /* 0x000000171e177221 */ /* 0x000fe20000000000 */
[-C--:B------:R-:W-:Y:S02]  /*0900*/  LEA.HI R4, R4, R15.reuse, RZ, 0x1d ;  /* 0x0000000f04047211 */ /* 0x080fe400078fe8ff */
[----:B------:R-:W-:Y:S02]  /*0910*/  LEA R11, R7, UR4, 0x2 ;  /* 0x00000004070b7c11 */ /* 0x000fe4000f8e10ff */
[----:B------:R-:W-:Y:S02]  /*0920*/  FSEL R7, R20, RZ, P3 ;  /* 0x000000ff14077208 */ /* 0x000fe40001800000 */
[----:B------:R-:W-:-:S02]  /*0930*/  LEA.HI R6, R28, R15, RZ, 0x1d ;  /* 0x0000000f1c067211 */ /* 0x000fc400078fe8ff */
[----:B------:R-:W-:Y:S02]  /*0940*/  FSEL R18, R18, RZ, P2 ;  /* 0x000000ff12127208 */ /* 0x000fe40001000000 */
[C---:B---3--:R-:W-:Y:S01]  /*0950*/  FSETP.GEU.AND P3, PT, R5.reuse, -R24, PT ;  /* 0x800000180500720b */ /* 0x048fe20003f6e000 */
[----:B------:R-:W-:Y:S01]  /*0960*/  FADD R5, R5, R24 ;  /* 0x0000001805057221 */ /* 0x000fe20000000000 */
[----:B------:R-:W-:Y:S02]  /*0970*/  LEA R17, R4, UR4, 0x2 ;  /* 0x0000000404117c11 */ /* 0x000fe4000f8e10ff */
[----:B------:R-:W-:Y:S02]  /*0980*/  FSEL R22, R22, RZ, P1 ;  /* 0x000000ff16167208 */ /* 0x000fe40000800000 */
[C---:B------:R-:W-:Y:S01]  /*0990*/  FSETP.GEU.AND P2, PT, R14.reuse, -R25, PT ;  /* 0x800000190e00720b */ /* 0x040fe20003f4e000 */
[----:B------:R-:W-:Y:S01]  /*09a0*/  FADD R14, R14, R25 ;  /* 0x000000190e0e7221 */ /* 0x000fe20000000000 */
[----:B------:R-:W-:-:S02]  /*09b0*/  FSEL R4, R23, RZ, P0 ;  /* 0x000000ff17047208 */ /* 0x000fc40000000000 */
[C---:B------:R-:W-:Y:S01]  /*09c0*/  FSETP.GEU.AND P1, PT, R9.reuse, -R26, PT ;  /* 0x8000001a0900720b */ /* 0x040fe20003f2e000 */
[----:B------:R-:W-:Y:S01]  /*09d0*/  FADD R26, R9, R26 ;  /* 0x0000001a091a7221 */ /* 0x000fe20000000000 */
[C---:B------:R-:W-:Y:S01]  /*09e0*/  FSETP.GEU.AND P0, PT, R10.reuse, -R27, PT ;  /* 0x8000001b0a00720b */ /* 0x040fe20003f0e000 */
[----:B------:R-:W-:Y:S01]  /*09f0*/  FADD R10, R10, R27 ;  /* 0x0000001b0a0a7221 */ /* 0x000fe20000000000 */
[----:B------:R-:W-:Y:S01]  /*0a00*/  LEA R15, R6, UR4, 0x2 ;  /* 0x00000004060f7c11 */ /* 0x000fe2000f8e10ff */
[----:B------:R-:W-:Y:S01]  /*0a10*/  STS [R8], R7 ;  /* 0x0000000708007388 */ /* 0x000fe20000000800 */
[----:B------:R-:W-:Y:S02]  /*0a20*/  FSEL R19, R5, RZ, P3 ;  /* 0x000000ff05137208 */ /* 0x000fe40001800000 */
[----:B------:R-:W-:Y:S01]  /*0a30*/  FSEL R14, R14, RZ, P2 ;  /* 0x000000ff0e0e7208 */ /* 0x000fe20001000000 */
[----:B------:R-:W-:Y:S01]  /*0a40*/  STS [R11+0x80], R18 ;  /* 0x000080120b007388 */ /* 0x000fe20000000800 */
[----:B------:R-:W-:-:S02]  /*0a50*/  FSEL R26, R26, RZ, P1 ;  /* 0x000000ff1a1a7208 */ /* 0x000fc40000800000 */
[----:B------:R-:W-:Y:S01]  /*0a60*/  FSEL R12, R10, RZ, P0 ;  /* 0x000000ff0a0c7208 */ /* 0x000fe20000000000 */
[----:B------:R-:W-:Y:S04]  /*0a70*/  STS [R15+0x100], R22 ;  /* 0x000100160f007388 */ /* 0x000fe80000000800 */
[----:B------:R-:W-:Y:S04]  /*0a80*/  STS [R17+0x180], R4 ;  /* 0x0001800411007388 */ /* 0x000fe80000000800 */
[----:B------:R-:W-:Y:S04]  /*0a90*/  STS [R8+0x40], R19 ;  /* 0x0000401308007388 */ /* 0x000fe80000000800 */
[----:B------:R0:W-:Y:S04]  /*0aa0*/  STS [R11+0xc0], R14 ;  /* 0x0000c00e0b007388 */ /* 0x0001e80000000800 */
[----:B------:R-:W-:Y:S04]  /*0ab0*/  STS [R15+0x140], R26 ;  /* 0x0001401a0f007388 */ /* 0x000fe80000000800 */
[----:B------:R-:W-:Y:S01]  /*0ac0*/  STS [R17+0x1c0], R12 ;  /* 0x0001c00c11007388 */ /* 0x000fe20000000800 */
[----:B------:R-:W-:-:S02]  /*0ad0*/  LOP3.LUT R6, R13, 0x3c, RZ, 0xc0, !PT ;  /* 0x0000003c0d067812 */ /* 0x000fc400078ec0ff */
[----:B------:R-:W-:-:S05]  /*0ae0*/  LOP3.LUT R9, R3, 0x1fc, RZ, 0xc0, !PT ;  /* 0x000001fc03097812 */ /* 0x000fca00078ec0ff */
[----:B------:R-:W-:-:S05]  /*0af0*/  IMAD.IADD R6, R9, 0x1, R6 ;  /* 0x0000000109067824 */ /* 0x000fca00078e0206 */
[----:B------:R-:W-:Y:S01]  /*0b00*/  LEA R6, R6, UR4, 0x2 ;  /* 0x0000000406067c11 */ /* 0x000fe2000f8e10ff */
[----:B------:R-:W-:Y:S01]  /*0b10*/  BAR.SYNC.DEFER_BLOCKING 0x0 ;  /* 0x0000000000007b1d */ /* 0x000fe20000010000 */
[----:B------:R-:W-:-:S04]  /*0b20*/  LOP3.LUT R10, R2, 0x1c, R3, 0xf8, !PT ;  /* 0x0000001c020a7812 */ /* 0x000fc800078ef803 */
[----:B------:R-:W-:-:S03]  /*0b30*/  SHF.R.S32.HI R13, RZ, 0x1f, R10 ;  /* 0x0000001fff0d7819 */ /* 0x000fc6000001140a */
[----:B------:R-:W1:Y:S01]  /*0b40*/  LDC.64 R2, c[0x0][0x240] ;  /* 0x00009000ff027b82 */ /* 0x000e620000000a00 */
[----:B------:R-:W-:Y:S02]  /*0b50*/  SHF.R.S32.HI R21, RZ, 0x1f, R10 ;  /* 0x0000001fff157819 */ /* 0x000fe4000001140a */
[-C--:B------:R-:W-:Y:S01]  /*0b60*/  LEA.HI R13, R13, R10.reuse, RZ, 0x6 ;  /* 0x0000000a0d0d7211 */ /* 0x080fe200078f30ff */
[----:B------:R-:W2:Y:S04]  /*0b70*/  LDS.128 R4, [R6] ;  /* 0x0000000006047984 */ /* 0x000ea80000000c00 */
[----:B------:R-:W-:Y:S01]  /*0b80*/  IMAD.SHL.U32 R13, R13, 0x200, RZ ;  /* 0x000002000d0d7824 */ /* 0x000fe200078e00ff */
[----:B------:R-:W-:Y:S02]  /*0b90*/  LEA.HI R21, R21, R10, RZ, 0x6 ;  /* 0x0000000a15157211 */ /* 0x000fe400078f30ff */
[----:B0-----:R-:W-:-:S02]  /*0ba0*/  LOP3.LUT R11, R9, 0x200, RZ, 0xfc, !PT ;  /* 0x00000200090b7812 */ /* 0x001fc400078efcff */
[----:B------:R-:W-:Y:S02]  /*0bb0*/  LOP3.LUT R21, R21, 0xffffffc0, RZ, 0xc0, !PT ;  /* 0xffffffc015157812 */ /* 0x000fe400078ec0ff */
[----:B------:R-:W-:Y:S02]  /*0bc0*/  LOP3.LUT R13, R13, 0xffff8000, RZ, 0xc0, !PT ;  /* 0xffff80000d0d7812 */ /* 0x000fe400078ec0ff */
[----:B------:R-:W-:Y:S02]  /*0bd0*/  ISETP.GE.AND P0, PT, R10, 0x100, PT ;  /* 0x000001000a00780c */ /* 0x000fe40003f06270 */
[----:B------:R-:W-:Y:S02]  /*0be0*/  LOP3.LUT R8, R0, R33, RZ, 0xfc, !PT ;  /* 0x0000002100087212 */ /* 0x000fe400078efcff */
[----:B------:R-:W-:Y:S02]  /*0bf0*/  LOP3.LUT R0, R0, 0x10, R33, 0xfe, !PT ;  /* 0x0000001000007812 */ /* 0x000fe400078efe21 */
[----:B------:R-:W-:-:S02]  /*0c00*/  SHF.R.U32.HI R11, RZ, 0x3, R11 ;  /* 0x00000003ff0b7819 */ /* 0x000fc4000001160b */
[----:B------:R-:W-:Y:S02]  /*0c10*/  IADD3 R13, R13, R10, -R21 ;  /* 0x0000000a0d0d7210 */ /* 0x000fe40007ffe815 */
[----:B------:R-:W-:Y:S02]  /*0c20*/  ISETP.LT.AND P1, PT, R8, 0x200, !P0 ;  /* 0x000002000800780c */ /* 0x000fe40004721270 */
[----:B------:R-:W-:Y:S02]  /*0c30*/  ISETP.LT.AND P0, PT, R0, 0x200, !P0 ;  /* 0x000002000000780c */ /* 0x000fe40004701270 */
[----:B------:R-:W-:Y:S01]  /*0c40*/  LOP3.LUT R10, R11, 0x7c, RZ, 0xc0, !PT ;  /* 0x0000007c0b0a7812 */ /* 0x000fe200078ec0ff */
[----:B------:R-:W-:-:S04]  /*0c50*/  IMAD R11, R8, 0x40, R13 ;  /* 0x00000040080b7824 */ /* 0x000fc800078e020d */
[----:B------:R-:W-:Y:S02]  /*0c60*/  IMAD.IADD R10, R9, 0x1, R10 ;  /* 0x00000001090a7824 */ /* 0x000fe400078e020a */
[----:B-1----:R-:W-:-:S03]  /*0c70*/  IMAD.WIDE R8, R11, 0x4, R2 ;  /* 0x000000040b087825 */ /* 0x002fc600078e0202 */
[----:B------:R-:W-:Y:S02]  /*0c80*/  LEA R10, R10, UR4, 0x2 ;  /* 0x000000040a0a7c11 */ /* 0x000fe4000f8e10ff */
[----:B--2---:R0:W-:Y:S02]  /*0c90*/  @P1 STG.E.128 desc[UR6][R8.64], R4 ;  /* 0x0000000408001986 */ /* 0x0041e4000c101d06 */
[----:B0-----:R-:W-:Y:S05]  /*0ca0*/  @!P0 EXIT ;  /* 0x000000000000894d */ /* 0x001fea0003800000 */
[----:B0-----:R-:W0:Y:S01]  /*0cb0*/  LDS.128 R8, [R10+0x800] ;  /* 0x000800000a087984 */ /* 0x001e220000000c00 */
[----:B------:R-:W-:-:S04]  /*0cc0*/  IMAD R13, R0, 0x40, R13 ;  /* 0x00000040000d7824 */ /* 0x000fc800078e020d */
[----:B------:R-:W-:-:S05]  /*0cd0*/  IMAD.WIDE R2, R13, 0x4, R2 ;  /* 0x000000040d027825 */ /* 0x000fca00078e0202 */
[----:B0-----:R-:W-:Y:S01]  /*0ce0*/  STG.E.128 desc[UR6][R2.64], R8 ;  /* 0x0000000802007986 */ /* 0x001fe2000c101d06 */
[----:B------:R-:W-:Y:S05]  /*0cf0*/  EXIT ;  /* 0x000000000000794d */ /* 0x000fea0003800000 */
.L_x_0:
[----:B------:R-:W-:-:S00]  /*0d00*/  BRA `(.L_x_0) ;  /* 0xfffffffc00fc7947 */ /* 0x000fc0000383ffff */
[----:B------:R-:W-:-:S00]  /*0d10*/  NOP ;  /* 0x0000000000007918 */ /* 0x000fc00000000000 */
        /* <DEDUP_REMOVED lines=14> */
.L_x_1:


//--------------------- .nv.global.init           --------------------------
	.section	.nv.global.init,"aw",@progbits
.nv.global.init:
	.type		_$_str,@object
	.size		_$_str,(_$_str_$_2 - _$_str)
_$_str:
        /*0000*/ 	.byte	0x5f, 0x5f, 0x43, 0x55, 0x44, 0x41, 0x5f, 0x46, 0x54, 0x5a, 0x00
	.type		_$_str_$_2,@object
	.size		_$_str_$_2,(.L_1 - _$_str_$_2)
_$_str_$_2:
        /*000b*/ 	.byte	0x5f, 0x5f, 0x43, 0x55, 0x44, 0x41, 0x5f, 0x50, 0x52, 0x45, 0x43, 0x5f, 0x53, 0x51, 0x52, 0x54
        /*001b*/ 	.byte	0x00
.L_1:


//--------------------- .nv.shared.triton_poi_fused__native_batch_norm_legit_no_training_add_relu_17 --------------------------
	.section	.nv.shared.triton_poi_fused__native_batch_norm_legit_no_training_add_relu_17,"aw",@nobits
	.sectionflags	@""
	.align	16
	.zero		1024


//--------------------- .nv.constant0.triton_poi_fused__native_batch_norm_legit_no_training_add_relu_17 --------------------------
	.section	.nv.constant0.triton_poi_fused__native_batch_norm_legit_no_training_add_relu_17,"a",@progbits
	.sectionflags	@""
	.align	4
.nv.constant0.triton_poi_fused__native_batch_norm_legit_no_training_add_relu_17:
	.zero		592
